//
// Generated by NVIDIA NVVM Compiler
//
// Compiler Build ID: CL-36424714
// Cuda compilation tools, release 13.0, V13.0.88
// Based on NVVM 20.0.0
//

.version 9.0
.target sm_100
.address_size 64

	// .globl	_Z11computeDistiiPiS_
// _ZZ11computeDistiiPiS_E9rowVector has been demoted
// _ZZ11computeDistiiPiS_E9colVector has been demoted
// _ZZ11computeDistiiPiS_E4dist has been demoted
.extern .shared .align 16 .b8 SMem[];

.visible .entry _Z11computeDistiiPiS_(
	.param .u32 _Z11computeDistiiPiS__param_0,
	.param .u32 _Z11computeDistiiPiS__param_1,
	.param .u64 .ptr .align 1 _Z11computeDistiiPiS__param_2,
	.param .u64 .ptr .align 1 _Z11computeDistiiPiS__param_3
)
{
	.reg .pred 	%p<10>;
	.reg .b32 	%r<140>;
	.reg .b32 	%f<4>;
	.reg .b64 	%rd<11>;
	// demoted variable
	.shared .align 4 .b8 _ZZ11computeDistiiPiS_E9rowVector[16384];
	// demoted variable
	.shared .align 4 .b8 _ZZ11computeDistiiPiS_E9colVector[16384];
	// demoted variable
	.shared .align 4 .b8 _ZZ11computeDistiiPiS_E4dist[4096];
	ld.param.u32 	%r40, [_Z11computeDistiiPiS__param_1];
	ld.param.u64 	%rd4, [_Z11computeDistiiPiS__param_2];
	ld.param.u64 	%rd3, [_Z11computeDistiiPiS__param_3];
	cvta.to.global.u64 	%rd1, %rd4;
	mov.u32 	%r1, %ctaid.y;
	mov.u32 	%r2, %tid.x;
	mov.u32 	%r3, %tid.y;
	setp.gt.u32 	%p1, %r3, 31;
	@%p1 bra 	$L__BB0_15;
	mov.u32 	%r41, %ctaid.x;
	shl.b32 	%r4, %r41, 5;
	cvt.rn.f32.s32 	%f1, %r40;
	mul.f32 	%f2, %f1, 0f3C000000;
	cvt.rpi.f32.f32 	%f3, %f2;
	cvt.rzi.s32.f32 	%r5, %f3;
	mov.u32 	%r6, %ntid.x;
	mov.u32 	%r7, %ntid.y;
	shl.b32 	%r8, %r6, 2;
	cvta.to.global.u64 	%rd2, %rd3;
	mov.u32 	%r131, %r3;
$L__BB0_2:
	setp.gt.u32 	%p2, %r2, 31;
	@%p2 bra 	$L__BB0_14;
	ld.param.u32 	%r130, [_Z11computeDistiiPiS__param_0];
	shl.b32 	%r42, %r1, 5;
	add.s32 	%r43, %r131, %r42;
	shl.b32 	%r44, %r131, 9;
	mov.u32 	%r45, _ZZ11computeDistiiPiS_E9rowVector;
	add.s32 	%r10, %r45, %r44;
	mul.lo.s32 	%r11, %r43, %r130;
	shl.b32 	%r46, %r2, 2;
	add.s32 	%r12, %r10, %r46;
	mad.lo.s32 	%r13, %r43, %r40, %r2;
	mov.u32 	%r132, %r2;
$L__BB0_4:
	setp.lt.s32 	%p3, %r5, 1;
	add.s32 	%r15, %r132, %r4;
	shl.b32 	%r47, %r131, 7;
	mov.u32 	%r48, _ZZ11computeDistiiPiS_E4dist;
	add.s32 	%r49, %r48, %r47;
	shl.b32 	%r50, %r132, 2;
	add.s32 	%r16, %r49, %r50;
	mov.b32 	%r51, 0;
	st.shared.u32 	[%r16], %r51;
	bar.sync 	0;
	@%p3 bra 	$L__BB0_13;
	mul.lo.s32 	%r17, %r15, %r40;
	mov.u32 	%r54, _ZZ11computeDistiiPiS_E9colVector;
	add.s32 	%r18, %r54, %r50;
	mov.b32 	%r133, 0;
$L__BB0_6:
	shl.b32 	%r20, %r133, 7;
	add.s32 	%r134, %r13, %r20;
	mov.u32 	%r135, %r12;
	mov.u32 	%r136, %r2;
$L__BB0_7:
	mul.wide.s32 	%rd5, %r134, 4;
	add.s64 	%rd6, %rd1, %rd5;
	ld.global.u32 	%r55, [%rd6];
	st.shared.u32 	[%r135], %r55;
	add.s32 	%r136, %r136, %r6;
	add.s32 	%r135, %r135, %r8;
	add.s32 	%r134, %r134, %r6;
	setp.lt.u32 	%p4, %r136, 128;
	@%p4 bra 	$L__BB0_7;
	add.s32 	%r28, %r20, %r17;
	mov.u32 	%r137, %r3;
$L__BB0_9:
	add.s32 	%r56, %r28, %r137;
	mul.wide.s32 	%rd7, %r56, 4;
	add.s64 	%rd8, %rd1, %rd7;
	ld.global.u32 	%r57, [%rd8];
	shl.b32 	%r58, %r137, 7;
	add.s32 	%r59, %r18, %r58;
	st.shared.u32 	[%r59], %r57;
	add.s32 	%r137, %r137, %r1;
	setp.lt.u32 	%p5, %r137, 128;
	@%p5 bra 	$L__BB0_9;
	bar.sync 	0;
	ld.shared.u32 	%r138, [%r16];
	mov.b32 	%r139, 0;
$L__BB0_11:
	shl.b32 	%r61, %r139, 2;
	add.s32 	%r62, %r10, %r61;
	ld.shared.u32 	%r63, [%r62];
	shl.b32 	%r64, %r139, 7;
	add.s32 	%r65, %r18, %r64;
	ld.shared.u32 	%r66, [%r65];
	sub.s32 	%r67, %r63, %r66;
	mad.lo.s32 	%r68, %r67, %r67, %r138;
	ld.shared.u32 	%r69, [%r62+4];
	ld.shared.u32 	%r70, [%r65+128];
	sub.s32 	%r71, %r69, %r70;
	mad.lo.s32 	%r72, %r71, %r71, %r68;
	ld.shared.u32 	%r73, [%r62+8];
	ld.shared.u32 	%r74, [%r65+256];
	sub.s32 	%r75, %r73, %r74;
	mad.lo.s32 	%r76, %r75, %r75, %r72;
	ld.shared.u32 	%r77, [%r62+12];
	ld.shared.u32 	%r78, [%r65+384];
	sub.s32 	%r79, %r77, %r78;
	mad.lo.s32 	%r80, %r79, %r79, %r76;
	ld.shared.u32 	%r81, [%r62+16];
	ld.shared.u32 	%r82, [%r65+512];
	sub.s32 	%r83, %r81, %r82;
	mad.lo.s32 	%r84, %r83, %r83, %r80;
	ld.shared.u32 	%r85, [%r62+20];
	ld.shared.u32 	%r86, [%r65+640];
	sub.s32 	%r87, %r85, %r86;
	mad.lo.s32 	%r88, %r87, %r87, %r84;
	ld.shared.u32 	%r89, [%r62+24];
	ld.shared.u32 	%r90, [%r65+768];
	sub.s32 	%r91, %r89, %r90;
	mad.lo.s32 	%r92, %r91, %r91, %r88;
	ld.shared.u32 	%r93, [%r62+28];
	ld.shared.u32 	%r94, [%r65+896];
	sub.s32 	%r95, %r93, %r94;
	mad.lo.s32 	%r96, %r95, %r95, %r92;
	ld.shared.u32 	%r97, [%r62+32];
	ld.shared.u32 	%r98, [%r65+1024];
	sub.s32 	%r99, %r97, %r98;
	mad.lo.s32 	%r100, %r99, %r99, %r96;
	ld.shared.u32 	%r101, [%r62+36];
	ld.shared.u32 	%r102, [%r65+1152];
	sub.s32 	%r103, %r101, %r102;
	mad.lo.s32 	%r104, %r103, %r103, %r100;
	ld.shared.u32 	%r105, [%r62+40];
	ld.shared.u32 	%r106, [%r65+1280];
	sub.s32 	%r107, %r105, %r106;
	mad.lo.s32 	%r108, %r107, %r107, %r104;
	ld.shared.u32 	%r109, [%r62+44];
	ld.shared.u32 	%r110, [%r65+1408];
	sub.s32 	%r111, %r109, %r110;
	mad.lo.s32 	%r112, %r111, %r111, %r108;
	ld.shared.u32 	%r113, [%r62+48];
	ld.shared.u32 	%r114, [%r65+1536];
	sub.s32 	%r115, %r113, %r114;
	mad.lo.s32 	%r116, %r115, %r115, %r112;
	ld.shared.u32 	%r117, [%r62+52];
	ld.shared.u32 	%r118, [%r65+1664];
	sub.s32 	%r119, %r117, %r118;
	mad.lo.s32 	%r120, %r119, %r119, %r116;
	ld.shared.u32 	%r121, [%r62+56];
	ld.shared.u32 	%r122, [%r65+1792];
	sub.s32 	%r123, %r121, %r122;
	mad.lo.s32 	%r124, %r123, %r123, %r120;
	ld.shared.u32 	%r125, [%r62+60];
	ld.shared.u32 	%r126, [%r65+1920];
	sub.s32 	%r127, %r125, %r126;
	mad.lo.s32 	%r138, %r127, %r127, %r124;
	add.s32 	%r139, %r139, 16;
	setp.ne.s32 	%p6, %r139, 128;
	@%p6 bra 	$L__BB0_11;
	st.shared.u32 	[%r16], %r138;
	bar.sync 	0;
	add.s32 	%r133, %r133, 1;
	setp.ne.s32 	%p7, %r133, %r5;
	@%p7 bra 	$L__BB0_6;
$L__BB0_13:
	ld.shared.u32 	%r128, [%r16];
	add.s32 	%r129, %r15, %r11;
	mul.wide.s32 	%rd9, %r129, 4;
	add.s64 	%rd10, %rd2, %rd9;
	st.global.u32 	[%rd10], %r128;
	add.s32 	%r132, %r132, %r6;
	setp.lt.u32 	%p8, %r132, 32;
	@%p8 bra 	$L__BB0_4;
$L__BB0_14:
	add.s32 	%r131, %r131, %r7;
	setp.lt.u32 	%p9, %r131, 32;
	@%p9 bra 	$L__BB0_2;
$L__BB0_15:
	ret;

}
	// .globl	_Z3knniiPiS_S_
.visible .entry _Z3knniiPiS_S_(
	.param .u32 _Z3knniiPiS_S__param_0,
	.param .u32 _Z3knniiPiS_S__param_1,
	.param .u64 .ptr .align 1 _Z3knniiPiS_S__param_2,
	.param .u64 .ptr .align 1 _Z3knniiPiS_S__param_3,
	.param .u64 .ptr .align 1 _Z3knniiPiS_S__param_4
)
{
	.reg .pred 	%p<22>;
	.reg .b32 	%r<93>;
	.reg .b64 	%rd<11>;

	ld.param.u32 	%r53, [_Z3knniiPiS_S__param_0];
	ld.param.u32 	%r54, [_Z3knniiPiS_S__param_1];
	ld.param.u64 	%rd3, [_Z3knniiPiS_S__param_3];
	ld.param.u64 	%rd4, [_Z3knniiPiS_S__param_4];
	cvta.to.global.u64 	%rd1, %rd4;
	mov.u32 	%r1, %ctaid.x;
	bar.sync 	0;
	setp.lt.s32 	%p1, %r54, 1;
	@%p1 bra 	$L__BB1_32;
	mov.u32 	%r2, %tid.x;
	min.s32 	%r3, %r53, 4096;
	mov.u32 	%r4, %ntid.x;
	mul.lo.s32 	%r5, %r54, %r1;
	shl.b32 	%r7, %r3, 2;
	mov.u32 	%r56, SMem;
	add.s32 	%r6, %r56, %r7;
	shl.b32 	%r57, %r2, 2;
	add.s32 	%r8, %r56, %r57;
	shl.b32 	%r9, %r4, 2;
	mad.lo.s32 	%r10, %r53, %r1, %r2;
	cvta.to.global.u64 	%rd2, %rd3;
	mov.b32 	%r77, 0;
$L__BB1_2:
	setp.lt.s32 	%p2, %r53, 1;
	mov.b32 	%r91, 10000000;
	@%p2 bra 	$L__BB1_31;
	mov.b32 	%r91, 10000000;
	mov.b32 	%r78, 0;
	mov.u32 	%r90, %r91;
$L__BB1_4:
	setp.le.s32 	%p3, %r53, %r2;
	@%p3 bra 	$L__BB1_9;
	add.s32 	%r83, %r10, %r78;
	add.s32 	%r82, %r2, %r78;
	sub.s32 	%r81, %r1, %r82;
	mov.u32 	%r84, %r8;
	mov.u32 	%r85, %r2;
$L__BB1_6:
	setp.eq.s32 	%p4, %r81, 0;
	mov.b32 	%r86, 10000000;
	@%p4 bra 	$L__BB1_8;
	mul.wide.u32 	%rd5, %r83, 4;
	add.s64 	%rd6, %rd2, %rd5;
	ld.global.u32 	%r86, [%rd6];
$L__BB1_8:
	st.shared.u32 	[%r84], %r86;
	add.s32 	%r62, %r84, %r7;
	st.shared.u32 	[%r62], %r82;
	bar.sync 	0;
	add.s32 	%r85, %r85, %r4;
	add.s32 	%r84, %r84, %r9;
	add.s32 	%r83, %r83, %r4;
	add.s32 	%r82, %r82, %r4;
	sub.s32 	%r81, %r81, %r4;
	setp.lt.s32 	%p5, %r85, %r3;
	@%p5 bra 	$L__BB1_6;
$L__BB1_9:
	setp.ge.u32 	%p6, %r2, %r77;
	mov.u32 	%r87, %r2;
	@%p6 bra 	$L__BB1_14;
$L__BB1_10:
	add.s32 	%r63, %r87, %r5;
	mul.wide.s32 	%rd7, %r63, 4;
	add.s64 	%rd8, %rd1, %rd7;
	ld.global.u32 	%r31, [%rd8];
	setp.lt.s32 	%p7, %r31, %r78;
	@%p7 bra 	$L__BB1_13;
	sub.s32 	%r32, %r31, %r78;
	setp.ge.s32 	%p8, %r32, %r3;
	@%p8 bra 	$L__BB1_13;
	shl.b32 	%r64, %r32, 2;
	add.s32 	%r66, %r56, %r64;
	mov.b32 	%r67, 10000000;
	st.shared.u32 	[%r66], %r67;
$L__BB1_13:
	bar.sync 	0;
	add.s32 	%r87, %r87, %r4;
	setp.lt.s32 	%p9, %r87, %r77;
	@%p9 bra 	$L__BB1_10;
$L__BB1_14:
	setp.eq.s32 	%p10, %r53, 1;
	bar.sync 	0;
	@%p10 bra 	$L__BB1_26;
	mov.u32 	%r88, %r3;
$L__BB1_16:
	setp.le.s32 	%p11, %r53, %r2;
	shr.u32 	%r35, %r88, 1;
	@%p11 bra 	$L__BB1_25;
	mov.u32 	%r89, %r2;
$L__BB1_18:
	setp.ge.u32 	%p12, %r89, %r35;
	@%p12 bra 	$L__BB1_24;
	shl.b32 	%r68, %r89, 2;
	add.s32 	%r37, %r56, %r68;
	ld.shared.u32 	%r38, [%r37];
	shl.b32 	%r39, %r35, 2;
	add.s32 	%r40, %r37, %r39;
	ld.shared.u32 	%r41, [%r40];
	setp.ne.s32 	%p13, %r38, %r41;
	@%p13 bra 	$L__BB1_22;
	add.s32 	%r42, %r37, %r7;
	ld.shared.u32 	%r73, [%r42];
	add.s32 	%r74, %r42, %r39;
	ld.shared.u32 	%r43, [%r74];
	setp.le.s32 	%p15, %r73, %r43;
	@%p15 bra 	$L__BB1_24;
	st.shared.u32 	[%r42], %r43;
	bra.uni 	$L__BB1_24;
$L__BB1_22:
	setp.le.s32 	%p14, %r38, %r41;
	@%p14 bra 	$L__BB1_24;
	st.shared.u32 	[%r37], %r41;
	add.s32 	%r70, %r40, %r7;
	ld.shared.u32 	%r71, [%r70];
	add.s32 	%r72, %r37, %r7;
	st.shared.u32 	[%r72], %r71;
$L__BB1_24:
	bar.sync 	0;
	add.s32 	%r89, %r89, %r4;
	setp.lt.s32 	%p16, %r89, %r3;
	@%p16 bra 	$L__BB1_18;
$L__BB1_25:
	setp.gt.u32 	%p17, %r88, 3;
	mov.u32 	%r88, %r35;
	@%p17 bra 	$L__BB1_16;
$L__BB1_26:
	ld.shared.u32 	%r45, [SMem];
	setp.ne.s32 	%p18, %r90, %r45;
	@%p18 bra 	$L__BB1_28;
	ld.shared.u32 	%r75, [%r6];
	min.s32 	%r91, %r91, %r75;
	bra.uni 	$L__BB1_30;
$L__BB1_28:
	setp.le.s32 	%p19, %r90, %r45;
	@%p19 bra 	$L__BB1_30;
	ld.shared.u32 	%r91, [%r6];
	mov.u32 	%r90, %r45;
$L__BB1_30:
	bar.sync 	0;
	add.s32 	%r78, %r78, 4096;
	setp.lt.s32 	%p20, %r78, %r53;
	@%p20 bra 	$L__BB1_4;
$L__BB1_31:
	add.s32 	%r76, %r77, %r5;
	mul.wide.u32 	%rd9, %r76, 4;
	add.s64 	%rd10, %rd1, %rd9;
	st.global.u32 	[%rd10], %r91;
	bar.sync 	0;
	add.s32 	%r77, %r77, 1;
	setp.ne.s32 	%p21, %r77, %r54;
	@%p21 bra 	$L__BB1_2;
$L__BB1_32:
	ret;

}


// ===== COMPILED SASS (sm_100) =====

	.target	sm_100

	.elftype	@"ET_EXEC"


//--------------------- .note.nv.tkinfo           --------------------------
	.section	.note.nv.tkinfo,"",@"SHT_NOTE"
	.sectionflags	@"SHF_NOTE_NV_TKINFO"
	.tkinfo
        /*0018*/ 	.word	0x00000002
        /*0030*/ 	.string	""
        /*0030*/ 	.string	"ptxas"
        /*0030*/ 	.string	"Cuda compilation tools, release 13.0, V13.0.88"
        /*0030*/ 	.string	"Build cuda_13.0.r13.0/compiler.36424714_0"
        /*0030*/ 	.string	"-arch sm_100 -m 64 "



//--------------------- .note.nv.cuinfo           --------------------------
	.section	.note.nv.cuinfo,"",@"SHT_NOTE"
	.sectionflags	@"SHF_NOTE_NV_CUINFO"
        /*0018*/ 	.short	0x0002
        /*001a*/ 	.short	0x0064
        /*001c*/ 	.short	0x0082
	.zero		2


//--------------------- .nv.info                  --------------------------
	.section	.nv.info,"",@"SHT_CUDA_INFO"
	.align	4


	//----- nvinfo : EIATTR_REGCOUNT
	.align		4
        /*0000*/ 	.byte	0x04, 0x2f
        /*0002*/ 	.short	(.L_1 - .L_0)
	.align		4
.L_0:
        /*0004*/ 	.word	index@(_Z11computeDistiiPiS_)
        /*0008*/ 	.word	0x0000001e


	//----- nvinfo : EIATTR_FRAME_SIZE
	.align		4
.L_1:
        /*000c*/ 	.byte	0x04, 0x11
        /*000e*/ 	.short	(.L_3 - .L_2)
	.align		4
.L_2:
        /*0010*/ 	.word	index@(_Z11computeDistiiPiS_)
        /*0014*/ 	.word	0x00000000


	//----- nvinfo : EIATTR_REGCOUNT
	.align		4
.L_3:
        /*0018*/ 	.byte	0x04, 0x2f
        /*001a*/ 	.short	(.L_5 - .L_4)
	.align		4
.L_4:
        /*001c*/ 	.word	index@(_Z3knniiPiS_S_)
        /*0020*/ 	.word	0x00000018


	//----- nvinfo : EIATTR_FRAME_SIZE
	.align		4
.L_5:
        /*0024*/ 	.byte	0x04, 0x11
        /*0026*/ 	.short	(.L_7 - .L_6)
	.align		4
.L_6:
        /*0028*/ 	.word	index@(_Z3knniiPiS_S_)
        /*002c*/ 	.word	0x00000000


	//----- nvinfo : EIATTR_MIN_STACK_SIZE
	.align		4
.L_7:
        /*0030*/ 	.byte	0x04, 0x12
        /*0032*/ 	.short	(.L_9 - .L_8)
	.align		4
.L_8:
        /*0034*/ 	.word	index@(_Z3knniiPiS_S_)
        /*0038*/ 	.word	0x00000000


	//----- nvinfo : EIATTR_MIN_STACK_SIZE
	.align		4
.L_9:
        /*003c*/ 	.byte	0x04, 0x12
        /*003e*/ 	.short	(.L_11 - .L_10)
	.align		4
.L_10:
        /*0040*/ 	.word	index@(_Z11computeDistiiPiS_)
        /*0044*/ 	.word	0x00000000
.L_11:


//--------------------- .nv.compat                --------------------------
	.section	.nv.compat,"",@"SHT_CUDA_COMPAT_INFO"
	.align	4
        /*0000*/ 	.byte	0x02, 0x09, 0x00, 0x00, 0x02, 0x02, 0x01, 0x00, 0x02, 0x05, 0x05, 0x00, 0x03, 0x07, 0x01, 0x01
        /*0010*/ 	.byte	0x02, 0x03, 0x00, 0x00, 0x02, 0x06, 0x01, 0x00, 0x04, 0x0b, 0x08, 0x00, 0x09, 0x00, 0x00, 0x00
        /*0020*/ 	.byte	0x00, 0x00, 0x00, 0x00


//--------------------- .nv.info._Z3knniiPiS_S_   --------------------------
	.section	.nv.info._Z3knniiPiS_S_,"",@"SHT_CUDA_INFO"
	.sectionflags	@""
	.align	4


	//----- nvinfo : EIATTR_CUDA_API_VERSION
	.align		4
        /*0000*/ 	.byte	0x04, 0x37
        /*0002*/ 	.short	(.L_13 - .L_12)
.L_12:
        /*0004*/ 	.word	0x00000082


	//----- nvinfo : EIATTR_KPARAM_INFO
	.align		4
.L_13:
        /*0008*/ 	.byte	0x04, 0x17
        /*000a*/ 	.short	(.L_15 - .L_14)
.L_14:
        /*000c*/ 	.word	0x00000000
        /*0010*/ 	.short	0x0004
        /*0012*/ 	.short	0x0018
        /*0014*/ 	.byte	0x00, 0xf5, 0x21, 0x00


	//----- nvinfo : EIATTR_KPARAM_INFO
	.align		4
.L_15:
        /*0018*/ 	.byte	0x04, 0x17
        /*001a*/ 	.short	(.L_17 - .L_16)
.L_16:
        /*001c*/ 	.word	0x00000000
        /*0020*/ 	.short	0x0003
        /*0022*/ 	.short	0x0010
        /*0024*/ 	.byte	0x00, 0xf5, 0x21, 0x00


	//----- nvinfo : EIATTR_KPARAM_INFO
	.align		4
.L_17:
        /*0028*/ 	.byte	0x04, 0x17
        /*002a*/ 	.short	(.L_19 - .L_18)
.L_18:
        /*002c*/ 	.word	0x00000000
        /*0030*/ 	.short	0x0002
        /*0032*/ 	.short	0x0008
        /*0034*/ 	.byte	0x00, 0xf5, 0x21, 0x00


	//----- nvinfo : EIATTR_KPARAM_INFO
	.align		4
.L_19:
        /*0038*/ 	.byte	0x04, 0x17
        /*003a*/ 	.short	(.L_21 - .L_20)
.L_20:
        /*003c*/ 	.word	0x00000000
        /*0040*/ 	.short	0x0001
        /*0042*/ 	.short	0x0004
        /*0044*/ 	.byte	0x00, 0xf0, 0x11, 0x00


	//----- nvinfo : EIATTR_KPARAM_INFO
	.align		4
.L_21:
        /*0048*/ 	.byte	0x04, 0x17
        /*004a*/ 	.short	(.L_23 - .L_22)
.L_22:
        /*004c*/ 	.word	0x00000000
        /*0050*/ 	.short	0x0000
        /*0052*/ 	.short	0x0000
        /*0054*/ 	.byte	0x00, 0xf0, 0x11, 0x00


	//----- nvinfo : EIATTR_SPARSE_MMA_MASK
	.align		4
.L_23:
        /*0058*/ 	.byte	0x03, 0x50
        /*005a*/ 	.short	0x0000


	//----- nvinfo : EIATTR_MAXREG_COUNT
	.align		4
        /*005c*/ 	.byte	0x03, 0x1b
        /*005e*/ 	.short	0x00ff


	//----- nvinfo : EIATTR_NUM_BARRIERS
	.align		4
        /*0060*/ 	.byte	0x02, 0x4c
        /*0062*/ 	.byte	0x01
	.zero		1


	//----- nvinfo : EIATTR_MERCURY_ISA_VERSION
	.align		4
        /*0064*/ 	.byte	0x03, 0x5f
        /*0066*/ 	.short	0x0101


	//----- nvinfo : EIATTR_VRC_CTA_INIT_COUNT
	.align		4
        /*0068*/ 	.byte	0x02, 0x4a
	.zero		1
	.zero		1


	//----- nvinfo : EIATTR_EXIT_INSTR_OFFSETS
	.align		4
        /*006c*/ 	.byte	0x04, 0x1c
        /*006e*/ 	.short	(.L_25 - .L_24)


	//   ....[0]....
.L_24:
        /*0070*/ 	.word	0x00000040


	//   ....[1]....
        /*0074*/ 	.word	0x000008d0


	//----- nvinfo : EIATTR_CRS_STACK_SIZE
	.align		4
.L_25:
        /*0078*/ 	.byte	0x04, 0x1e
        /*007a*/ 	.short	(.L_27 - .L_26)
.L_26:
        /*007c*/ 	.word	0x00000000


	//----- nvinfo : EIATTR_CBANK_PARAM_SIZE
	.align		4
.L_27:
        /*0080*/ 	.byte	0x03, 0x19
        /*0082*/ 	.short	0x0020


	//----- nvinfo : EIATTR_PARAM_CBANK
	.align		4
        /*0084*/ 	.byte	0x04, 0x0a
        /*0086*/ 	.short	(.L_29 - .L_28)
	.align		4
.L_28:
        /*0088*/ 	.word	index@(.nv.constant0._Z3knniiPiS_S_)
        /*008c*/ 	.short	0x0380
        /*008e*/ 	.short	0x0020


	//----- nvinfo : EIATTR_SW_WAR
	.align		4
.L_29:
        /*0090*/ 	.byte	0x04, 0x36
        /*0092*/ 	.short	(.L_31 - .L_30)
.L_30:
        /*0094*/ 	.word	0x00000008
.L_31:


//--------------------- .nv.info._Z11computeDistiiPiS_ --------------------------
	.section	.nv.info._Z11computeDistiiPiS_,"",@"SHT_CUDA_INFO"
	.sectionflags	@""
	.align	4


	//----- nvinfo : EIATTR_CUDA_API_VERSION
	.align		4
        /*0000*/ 	.byte	0x04, 0x37
        /*0002*/ 	.short	(.L_33 - .L_32)
.L_32:
        /*0004*/ 	.word	0x00000082


	//----- nvinfo : EIATTR_KPARAM_INFO
	.align		4
.L_33:
        /*0008*/ 	.byte	0x04, 0x17
        /*000a*/ 	.short	(.L_35 - .L_34)
.L_34:
        /*000c*/ 	.word	0x00000000
        /*0010*/ 	.short	0x0003
        /*0012*/ 	.short	0x0010
        /*0014*/ 	.byte	0x00, 0xf5, 0x21, 0x00


	//----- nvinfo : EIATTR_KPARAM_INFO
	.align		4
.L_35:
        /*0018*/ 	.byte	0x04, 0x17
        /*001a*/ 	.short	(.L_37 - .L_36)
.L_36:
        /*001c*/ 	.word	0x00000000
        /*0020*/ 	.short	0x0002
        /*0022*/ 	.short	0x0008
        /*0024*/ 	.byte	0x00, 0xf5, 0x21, 0x00


	//----- nvinfo : EIATTR_KPARAM_INFO
	.align		4
.L_37:
        /*0028*/ 	.byte	0x04, 0x17
        /*002a*/ 	.short	(.L_39 - .L_38)
.L_38:
        /*002c*/ 	.word	0x00000000
        /*0030*/ 	.short	0x0001
        /*0032*/ 	.short	0x0004
        /*0034*/ 	.byte	0x00, 0xf0, 0x11, 0x00


	//----- nvinfo : EIATTR_KPARAM_INFO
	.align		4
.L_39:
        /*0038*/ 	.byte	0x04, 0x17
        /*003a*/ 	.short	(.L_41 - .L_40)
.L_40:
        /*003c*/ 	.word	0x00000000
        /*0040*/ 	.short	0x0000
        /*0042*/ 	.short	0x0000
        /*0044*/ 	.byte	0x00, 0xf0, 0x11, 0x00


	//----- nvinfo : EIATTR_SPARSE_MMA_MASK
	.align		4
.L_41:
        /*0048*/ 	.byte	0x03, 0x50
        /*004a*/ 	.short	0x0000


	//----- nvinfo : EIATTR_MAXREG_COUNT
	.align		4
        /*004c*/ 	.byte	0x03, 0x1b
        /*004e*/ 	.short	0x00ff


	//----- nvinfo : EIATTR_NUM_BARRIERS
	.align		4
        /*0050*/ 	.byte	0x02, 0x4c
        /*0052*/ 	.byte	0x01
	.zero		1


	//----- nvinfo : EIATTR_MERCURY_ISA_VERSION
	.align		4
        /*0054*/ 	.byte	0x03, 0x5f
        /*0056*/ 	.short	0x0101


	//----- nvinfo : EIATTR_VRC_CTA_INIT_COUNT
	.align		4
        /*0058*/ 	.byte	0x02, 0x4a
	.zero		1
	.zero		1


	//----- nvinfo : EIATTR_EXIT_INSTR_OFFSETS
	.align		4
        /*005c*/ 	.byte	0x04, 0x1c
        /*005e*/ 	.short	(.L_43 - .L_42)


	//   ....[0]....
.L_42:
        /*0060*/ 	.word	0x00000030


	//   ....[1]....
        /*0064*/ 	.word	0x00000940


	//----- nvinfo : EIATTR_CRS_STACK_SIZE
	.align		4
.L_43:
        /*0068*/ 	.byte	0x04, 0x1e
        /*006a*/ 	.short	(.L_45 - .L_44)
.L_44:
        /*006c*/ 	.word	0x00000000


	//----- nvinfo : EIATTR_CBANK_PARAM_SIZE
	.align		4
.L_45:
        /*0070*/ 	.byte	0x03, 0x19
        /*0072*/ 	.short	0x0018


	//----- nvinfo : EIATTR_PARAM_CBANK
	.align		4
        /*0074*/ 	.byte	0x04, 0x0a
        /*0076*/ 	.short	(.L_47 - .L_46)
	.align		4
.L_46:
        /*0078*/ 	.word	index@(.nv.constant0._Z11computeDistiiPiS_)
        /*007c*/ 	.short	0x0380
        /*007e*/ 	.short	0x0018


	//----- nvinfo : EIATTR_SW_WAR
	.align		4
.L_47:
        /*0080*/ 	.byte	0x04, 0x36
        /*0082*/ 	.short	(.L_49 - .L_48)
.L_48:
        /*0084*/ 	.word	0x00000008
.L_49:


//--------------------- .nv.callgraph             --------------------------
	.section	.nv.callgraph,"",@"SHT_CUDA_CALLGRAPH"
	.align	4
	.sectionentsize	8
	.align		4
        /*0000*/ 	.word	0x00000000
	.align		4
        /*0004*/ 	.word	0xffffffff
	.align		4
        /*0008*/ 	.word	0x00000000
	.align		4
        /*000c*/ 	.word	0xfffffffe
	.align		4
        /*0010*/ 	.word	0x00000000
	.align		4
        /*0014*/ 	.word	0xfffffffd
	.align		4
        /*0018*/ 	.word	0x00000000
	.align		4
        /*001c*/ 	.word	0xfffffffc


//--------------------- .text._Z3knniiPiS_S_      --------------------------
	.section	.text._Z3knniiPiS_S_,"ax",@progbits
	.align	128
        .global         _Z3knniiPiS_S_
        .type           _Z3knniiPiS_S_,@function
        .size           _Z3knniiPiS_S_,(.L_x_27 - _Z3knniiPiS_S_)
        .other          _Z3knniiPiS_S_,@"STO_CUDA_ENTRY STV_DEFAULT"
_Z3knniiPiS_S_:
.text._Z3knniiPiS_S_:
[----:B------:R-:W-:Y:S08]  /*0000*/  LDC R1, c[0x0][0x37c] ;  /* 0x0000df00ff017b82 */ /* 0x000ff00000000800 */
[----:B------:R-:W0:Y:S08]  /*0010*/  LDC R0, c[0x0][0x384] ;  /* 0x0000e100ff007b82 */ /* 0x000e300000000800 */
[----:B------:R-:W-:Y:S01]  /*0020*/  BAR.SYNC.DEFER_BLOCKING 0x0 ;  /* 0x0000000000007b1d */ /* 0x000fe20000010000 */
[----:B0-----:R-:W-:-:S13]  /*0030*/  ISETP.GE.AND P0, PT, R0, 0x1, PT ;  /* 0x000000010000780c */ /* 0x001fda0003f06270 */
[----:B------:R-:W-:Y:S05]  /*0040*/  @!P0 EXIT ;  /* 0x000000000000894d */ /* 0x000fea0003800000 */
[----:B------:R-:W0:Y:S01]  /*0050*/  S2UR UR5, SR_CgaCtaId ;  /* 0x00000000000579c3 */ /* 0x000e220000008800 */
[----:B------:R-:W1:Y:S01]  /*0060*/  S2R R12, SR_TID.X ;  /* 0x00000000000c7919 */ /* 0x000e620000002100 */
[----:B------:R-:W-:Y:S01]  /*0070*/  UMOV UR4, 0x400 ;  /* 0x0000040000047882 */ /* 0x000fe20000000000 */
[----:B------:R-:W-:Y:S01]  /*0080*/  IMAD.MOV.U32 R7, RZ, RZ, RZ ;  /* 0x000000ffff077224 */ /* 0x000fe200078e00ff */
[----:B------:R-:W2:Y:S04]  /*0090*/  LDCU.64 UR8, c[0x0][0x358] ;  /* 0x00006b00ff0877ac */ /* 0x000ea80008000a00 */
[----:B------:R-:W3:Y:S08]  /*00a0*/  LDC R3, c[0x0][0x380] ;  /* 0x0000e000ff037b82 */ /* 0x000ef00000000800 */
[----:B------:R-:W4:Y:S08]  /*00b0*/  S2UR UR7, SR_CTAID.X ;  /* 0x00000000000779c3 */ /* 0x000f300000002500 */
[----:B------:R-:W2:Y:S01]  /*00c0*/  LDC R10, c[0x0][0x360] ;  /* 0x0000d800ff0a7b82 */ /* 0x000ea20000000800 */
[----:B0-----:R-:W-:-:S06]  /*00d0*/  ULEA UR4, UR5, UR4, 0x18 ;  /* 0x0000000405047291 */ /* 0x001fcc000f8ec0ff */
[----:B------:R-:W-:Y:S01]  /*00e0*/  IMAD.U32 R9, RZ, RZ, UR4 ;  /* 0x00000004ff097e24 */ /* 0x000fe2000f8e00ff */
[----:B---3--:R-:W-:-:S03]  /*00f0*/  VIMNMX R8, PT, PT, R3, 0x1000, PT ;  /* 0x0000100003087848 */ /* 0x008fc60003fe0100 */
[----:B-1----:R-:W-:Y:S01]  /*0100*/  IMAD R5, R12, 0x4, R9 ;  /* 0x000000040c057824 */ /* 0x002fe200078e0209 */
[----:B------:R-:W-:Y:S01]  /*0110*/  LEA R4, R8, R9, 0x2 ;  /* 0x0000000908047211 */ /* 0x000fe200078e10ff */
[----:B----4-:R-:W-:-:S07]  /*0120*/  IMAD R6, R3, UR7, R12 ;  /* 0x0000000703067c24 */ /* 0x010fce000f8e020c */
.L_x_14:
[----:B0-----:R-:W0:Y:S01]  /*0130*/  LDCU UR4, c[0x0][0x380] ;  /* 0x00007000ff0477ac */ /* 0x001e220008000800 */
[----:B------:R-:W-:Y:S01]  /*0140*/  IMAD.MOV.U32 R0, RZ, RZ, 0x989680 ;  /* 0x00989680ff007424 */ /* 0x000fe200078e00ff */
[----:B0-----:R-:W-:-:S09]  /*0150*/  UISETP.GE.AND UP0, UPT, UR4, 0x1, UPT ;  /* 0x000000010400788c */ /* 0x001fd2000bf06270 */
[----:B---34-:R-:W-:Y:S05]  /*0160*/  BRA.U !UP0, `(.L_x_0) ;  /* 0x0000000508b47547 */ /* 0x018fea000b800000 */
[----:B------:R-:W-:Y:S01]  /*0170*/  IMAD.MOV.U32 R0, RZ, RZ, 0x989680 ;  /* 0x00989680ff007424 */ /* 0x000fe200078e00ff */
[----:B------:R-:W-:Y:S01]  /*0180*/  UMOV UR4, URZ ;  /* 0x000000ff00047c82 */ /* 0x000fe20008000000 */
[----:B------:R-:W-:-:S07]  /*0190*/  IMAD.MOV.U32 R11, RZ, RZ, 0x989680 ;  /* 0x00989680ff0b7424 */ /* 0x000fce00078e00ff */
.L_x_13:
[----:B0-----:R-:W0:Y:S01]  /*01a0*/  LDCU UR5, c[0x0][0x380] ;  /* 0x00007000ff0577ac */ /* 0x001e220008000800 */
[C---:B------:R-:W-:Y:S02]  /*01b0*/  ISETP.GE.U32.AND P0, PT, R12.reuse, R7, PT ;  /* 0x000000070c00720c */ /* 0x040fe40003f06070 */
[----:B0-----:R-:W-:-:S13]  /*01c0*/  ISETP.GE.AND P1, PT, R12, UR5, PT ;  /* 0x000000050c007c0c */ /* 0x001fda000bf26270 */
[----:B-1-34-:R-:W-:Y:S05]  /*01d0*/  @P1 BRA `(.L_x_1) ;  /* 0x0000000000581947 */ /* 0x01afea0003800000 */
[----:B------:R-:W-:Y:S01]  /*01e0*/  IADD3 R15, PT, PT, R12, UR4, RZ ;  /* 0x000000040c0f7c10 */ /* 0x000fe2000fffe0ff */
[----:B------:R-:W-:Y:S01]  /*01f0*/  VIADD R13, R6, UR4 ;  /* 0x00000004060d7c36 */ /* 0x000fe20008000000 */
[----:B------:R-:W-:Y:S01]  /*0200*/  MOV R21, R12 ;  /* 0x0000000c00157202 */ /* 0x000fe20000000f00 */
[----:B------:R-:W-:Y:S01]  /*0210*/  IMAD.MOV.U32 R19, RZ, RZ, R5 ;  /* 0x000000ffff137224 */ /* 0x000fe200078e0005 */
[----:B------:R-:W-:-:S07]  /*0220*/  IADD3 R17, PT, PT, -R15, UR7, RZ ;  /* 0x000000070f117c10 */ /* 0x000fce000fffe1ff */
.L_x_2:
[----:B------:R-:W-:Y:S01]  /*0230*/  ISETP.NE.AND P1, PT, R17, RZ, PT ;  /* 0x000000ff1100720c */ /* 0x000fe20003f25270 */
[----:B------:R-:W-:-:S12]  /*0240*/  IMAD.MOV.U32 R14, RZ, RZ, 0x989680 ;  /* 0x00989680ff0e7424 */ /* 0x000fd800078e00ff */
[----:B------:R-:W0:Y:S02]  /*0250*/  @P1 LDC.64 R2, c[0x0][0x390] ;  /* 0x0000e400ff021b82 */ /* 0x000e240000000a00 */
[----:B0-----:R-:W-:-:S05]  /*0260*/  @P1 IMAD.WIDE.U32 R2, R13, 0x4, R2 ;  /* 0x000000040d021825 */ /* 0x001fca00078e0002 */
[----:B--2---:R-:W2:Y:S01]  /*0270*/  @P1 LDG.E R14, desc[UR8][R2.64] ;  /* 0x00000008020e1981 */ /* 0x004ea2000c1e1900 */
[----:B------:R-:W-:Y:S01]  /*0280*/  IADD3 R21, PT, PT, R10, R21, RZ ;  /* 0x000000150a157210 */ /* 0x000fe20007ffe0ff */
[----:B------:R-:W-:Y:S01]  /*0290*/  IMAD R16, R8, 0x4, R19 ;  /* 0x0000000408107824 */ /* 0x000fe200078e0213 */
[----:B------:R-:W-:Y:S05]  /*02a0*/  WARPSYNC.ALL ;  /* 0x0000000000007948 */ /* 0x000fea0003800000 */
[----:B------:R-:W-:Y:S01]  /*02b0*/  ISETP.GE.AND P1, PT, R21, R8, PT ;  /* 0x000000081500720c */ /* 0x000fe20003f26270 */
[----:B------:R-:W-:Y:S02]  /*02c0*/  IMAD.IADD R17, R17, 0x1, -R10 ;  /* 0x0000000111117824 */ /* 0x000fe400078e0a0a */
[C---:B------:R-:W-:Y:S01]  /*02d0*/  IMAD.IADD R13, R10.reuse, 0x1, R13 ;  /* 0x000000010a0d7824 */ /* 0x040fe200078e020d */
[----:B--2---:R0:W-:Y:S04]  /*02e0*/  STS [R19], R14 ;  /* 0x0000000e13007388 */ /* 0x0041e80000000800 */
[----:B------:R1:W-:Y:S01]  /*02f0*/  STS [R16], R15 ;  /* 0x0000000f10007388 */ /* 0x0003e20000000800 */
[C---:B0-----:R-:W-:Y:S01]  /*0300*/  LEA R19, R10.reuse, R19, 0x2 ;  /* 0x000000130a137211 */ /* 0x041fe200078e10ff */
[----:B-1----:R-:W-:Y:S01]  /*0310*/  IMAD.IADD R15, R10, 0x1, R15 ;  /* 0x000000010a0f7824 */ /* 0x002fe200078e020f */
[----:B------:R-:W-:Y:S06]  /*0320*/  BAR.SYNC.DEFER_BLOCKING 0x0 ;  /* 0x0000000000007b1d */ /* 0x000fec0000010000 */
[----:B------:R-:W-:Y:S05]  /*0330*/  @!P1 BRA `(.L_x_2) ;  /* 0xfffffffc00bc9947 */ /* 0x000fea000383ffff */
.L_x_1:
[----:B------:R-:W-:Y:S05]  /*0340*/  @P0 BRA `(.L_x_3) ;  /* 0x0000000000480947 */ /* 0x000fea0003800000 */
[----:B------:R-:W0:Y:S01]  /*0350*/  LDC R16, c[0x0][0x384] ;  /* 0x0000e100ff107b82 */ /* 0x000e220000000800 */
[----:B------:R-:W-:-:S07]  /*0360*/  IMAD.MOV.U32 R13, RZ, RZ, R12 ;  /* 0x000000ffff0d7224 */ /* 0x000fce00078e000c */
[----:B------:R-:W1:Y:S02]  /*0370*/  LDC.64 R2, c[0x0][0x398] ;  /* 0x0000e600ff027b82 */ /* 0x000e640000000a00 */
.L_x_5:
[----:B0-----:R-:W-:-:S04]  /*0380*/  IMAD R15, R16, UR7, R13 ;  /* 0x00000007100f7c24 */ /* 0x001fc8000f8e020d */
[----:B-1----:R-:W-:-:S06]  /*0390*/  IMAD.WIDE R14, R15, 0x4, R2 ;  /* 0x000000040f0e7825 */ /* 0x002fcc00078e0202 */
[----:B--2---:R-:W2:Y:S02]  /*03a0*/  LDG.E R14, desc[UR8][R14.64] ;  /* 0x000000080e0e7981 */ /* 0x004ea4000c1e1900 */
[----:B--2---:R-:W-:-:S13]  /*03b0*/  ISETP.GE.AND P0, PT, R14, UR4, PT ;  /* 0x000000040e007c0c */ /* 0x004fda000bf06270 */
[----:B------:R-:W-:Y:S05]  /*03c0*/  @!P0 BRA `(.L_x_4) ;  /* 0x0000000000148947 */ /* 0x000fea0003800000 */
[----:B------:R-:W-:-:S04]  /*03d0*/  IADD3 R14, PT, PT, R14, -UR4, RZ ;  /* 0x800000040e0e7c10 */ /* 0x000fc8000fffe0ff */
[----:B------:R-:W-:-:S13]  /*03e0*/  ISETP.GE.AND P0, PT, R14, R8, PT ;  /* 0x000000080e00720c */ /* 0x000fda0003f06270 */
[----:B------:R-:W-:Y:S02]  /*03f0*/  @!P0 IMAD R14, R14, 0x4, R9 ;  /* 0x000000040e0e8824 */ /* 0x000fe400078e0209 */
[----:B------:R-:W-:-:S05]  /*0400*/  @!P0 IMAD.MOV.U32 R15, RZ, RZ, 0x989680 ;  /* 0x00989680ff0f8424 */ /* 0x000fca00078e00ff */
[----:B------:R0:W-:Y:S02]  /*0410*/  @!P0 STS [R14], R15 ;  /* 0x0000000f0e008388 */ /* 0x0001e40000000800 */
.L_x_4:
[----:B------:R-:W-:Y:S01]  /*0420*/  IADD3 R13, PT, PT, R10, R13, RZ ;  /* 0x0000000d0a0d7210 */ /* 0x000fe20007ffe0ff */
[----:B------:R-:W-:Y:S05]  /*0430*/  WARPSYNC.ALL ;  /* 0x0000000000007948 */ /* 0x000fea0003800000 */
[----:B------:R-:W-:Y:S01]  /*0440*/  BAR.SYNC.DEFER_BLOCKING 0x0 ;  /* 0x0000000000007b1d */ /* 0x000fe20000010000 */
[----:B------:R-:W-:-:S13]  /*0450*/  ISETP.GE.AND P0, PT, R13, R7, PT ;  /* 0x000000070d00720c */ /* 0x000fda0003f06270 */
[----:B------:R-:W-:Y:S05]  /*0460*/  @!P0 BRA `(.L_x_5) ;  /* 0xfffffffc00c48947 */ /* 0x000fea000383ffff */
.L_x_3:
[----:B------:R-:W1:Y:S01]  /*0470*/  LDC R2, c[0x0][0x380] ;  /* 0x0000e000ff027b82 */ /* 0x000e620000000800 */
[----:B------:R-:W-:Y:S07]  /*0480*/  WARPSYNC.ALL ;  /* 0x0000000000007948 */ /* 0x000fee0003800000 */
[----:B------:R-:W-:Y:S01]  /*0490*/  BAR.SYNC.DEFER_BLOCKING 0x0 ;  /* 0x0000000000007b1d */ /* 0x000fe20000010000 */
[----:B-1----:R-:W-:-:S13]  /*04a0*/  ISETP.NE.AND P0, PT, R2, 0x1, PT ;  /* 0x000000010200780c */ /* 0x002fda0003f05270 */
[----:B------:R-:W-:Y:S05]  /*04b0*/  @!P0 BRA `(.L_x_6) ;  /* 0x0000000000988947 */ /* 0x000fea0003800000 */
[----:B------:R-:W-:Y:S01]  /*04c0*/  BSSY.RECONVERGENT B0, `(.L_x_6) ;  /* 0x0000025000007945 */ /* 0x000fe20003800200 */
[----:B------:R-:W-:-:S07]  /*04d0*/  IMAD.MOV.U32 R2, RZ, RZ, R8 ;  /* 0x000000ffff027224 */ /* 0x000fce00078e0008 */
.L_x_11:
[----:B-1----:R-:W1:Y:S01]  /*04e0*/  LDCU UR5, c[0x0][0x380] ;  /* 0x00007000ff0577ac */ /* 0x002e620008000800 */
[----:B------:R-:W-:Y:S02]  /*04f0*/  SHF.R.U32.HI R16, RZ, 0x1, R2 ;  /* 0x00000001ff107819 */ /* 0x000fe40000011602 */
[----:B-1----:R-:W-:-:S13]  /*0500*/  ISETP.GE.AND P0, PT, R12, UR5, PT ;  /* 0x000000050c007c0c */ /* 0x002fda000bf06270 */
[----:B---3--:R-:W-:Y:S05]  /*0510*/  @P0 BRA `(.L_x_7) ;  /* 0x0000000000700947 */ /* 0x008fea0003800000 */
[----:B------:R-:W-:-:S07]  /*0520*/  IMAD.MOV.U32 R3, RZ, RZ, R12 ;  /* 0x000000ffff037224 */ /* 0x000fce00078e000c */
.L_x_10:
[----:B------:R-:W-:-:S13]  /*0530*/  ISETP.GE.U32.AND P0, PT, R3, R16, PT ;  /* 0x000000100300720c */ /* 0x000fda0003f06070 */
[----:B-1-3--:R-:W-:Y:S05]  /*0540*/  @P0 BRA `(.L_x_8) ;  /* 0x0000000000500947 */ /* 0x00afea0003800000 */
[----:B0-----:R-:W-:-:S05]  /*0550*/  LEA R15, R3, R9, 0x2 ;  /* 0x00000009030f7211 */ /* 0x001fca00078e10ff */
[----:B------:R-:W-:Y:S01]  /*0560*/  IMAD R17, R16, 0x4, R15 ;  /* 0x0000000410117824 */ /* 0x000fe200078e020f */
[----:B------:R-:W-:Y:S04]  /*0570*/  LDS R13, [R15] ;  /* 0x000000000f0d7984 */ /* 0x000fe80000000800 */
[----:B------:R-:W0:Y:S02]  /*0580*/  LDS R14, [R17] ;  /* 0x00000000110e7984 */ /* 0x000e240000000800 */
[----:B0-----:R-:W-:-:S13]  /*0590*/  ISETP.NE.AND P0, PT, R13, R14, PT ;  /* 0x0000000e0d00720c */ /* 0x001fda0003f05270 */
[----:B------:R-:W-:Y:S05]  /*05a0*/  @P0 BRA `(.L_x_9) ;  /* 0x0000000000200947 */ /* 0x000fea0003800000 */
[----:B------:R-:W-:-:S05]  /*05b0*/  IMAD R15, R8, 0x4, R15 ;  /* 0x00000004080f7824 */ /* 0x000fca00078e020f */
[----:B------:R-:W-:Y:S01]  /*05c0*/  LEA R14, R16, R15, 0x2 ;  /* 0x0000000f100e7211 */ /* 0x000fe200078e10ff */
[----:B------:R-:W-:Y:S05]  /*05d0*/  LDS R13, [R15] ;  /* 0x000000000f0d7984 */ /* 0x000fea0000000800 */
[----:B------:R-:W0:Y:S02]  /*05e0*/  LDS R14, [R14] ;  /* 0x000000000e0e7984 */ /* 0x000e240000000800 */
[----:B0-----:R-:W-:-:S13]  /*05f0*/  ISETP.GT.AND P0, PT, R13, R14, PT ;  /* 0x0000000e0d00720c */ /* 0x001fda0003f04270 */
[----:B------:R-:W-:Y:S05]  /*0600*/  @!P0 BRA `(.L_x_8) ;  /* 0x0000000000208947 */ /* 0x000fea0003800000 */
[----:B------:R1:W-:Y:S01]  /*0610*/  STS [R15], R14 ;  /* 0x0000000e0f007388 */ /* 0x0003e20000000800 */
[----:B------:R-:W-:Y:S05]  /*0620*/  BRA `(.L_x_8) ;  /* 0x0000000000187947 */ /* 0x000fea0003800000 */
.L_x_9:
[----:B------:R-:W-:-:S13]  /*0630*/  ISETP.GT.AND P0, PT, R13, R14, PT ;  /* 0x0000000e0d00720c */ /* 0x000fda0003f04270 */
[C---:B------:R-:W-:Y:S01]  /*0640*/  @P0 IMAD R13, R8.reuse, 0x4, R17 ;  /* 0x00000004080d0824 */ /* 0x040fe200078e0211 */
[----:B------:R-:W-:Y:S01]  /*0650*/  @P0 STS [R15], R14 ;  /* 0x0000000e0f000388 */ /* 0x000fe20000000800 */
[----:B------:R-:W-:-:S04]  /*0660*/  @P0 IMAD R18, R8, 0x4, R15 ;  /* 0x0000000408120824 */ /* 0x000fc800078e020f */
[----:B------:R-:W0:Y:S04]  /*0670*/  @P0 LDS R13, [R13] ;  /* 0x000000000d0d0984 */ /* 0x000e280000000800 */
[----:B0-----:R3:W-:Y:S02]  /*0680*/  @P0 STS [R18], R13 ;  /* 0x0000000d12000388 */ /* 0x0017e40000000800 */
.L_x_8:
[----:B--2---:R-:W-:Y:S01]  /*0690*/  IADD3 R3, PT, PT, R10, R3, RZ ;  /* 0x000000030a037210 */ /* 0x004fe20007ffe0ff */
[----:B------:R-:W-:Y:S05]  /*06a0*/  WARPSYNC.ALL ;  /* 0x0000000000007948 */ /* 0x000fea0003800000 */
[----:B------:R-:W-:Y:S01]  /*06b0*/  BAR.SYNC.DEFER_BLOCKING 0x0 ;  /* 0x0000000000007b1d */ /* 0x000fe20000010000 */
[----:B------:R-:W-:-:S13]  /*06c0*/  ISETP.GE.AND P0, PT, R3, R8, PT ;  /* 0x000000080300720c */ /* 0x000fda0003f06270 */
[----:B------:R-:W-:Y:S05]  /*06d0*/  @!P0 BRA `(.L_x_10) ;  /* 0xfffffffc00948947 */ /* 0x000fea000383ffff */
.L_x_7:
[----:B------:R-:W-:Y:S01]  /*06e0*/  ISETP.GT.U32.AND P0, PT, R2, 0x3, PT ;  /* 0x000000030200780c */ /* 0x000fe20003f04070 */
[----:B------:R-:W-:-:S12]  /*06f0*/  IMAD.MOV.U32 R2, RZ, RZ, R16 ;  /* 0x000000ffff027224 */ /* 0x000fd800078e0010 */
[----:B------:R-:W-:Y:S05]  /*0700*/  @P0 BRA `(.L_x_11) ;  /* 0xfffffffc00740947 */ /* 0x000fea000383ffff */
[----:B--2---:R-:W-:Y:S05]  /*0710*/  BSYNC.RECONVERGENT B0 ;  /* 0x0000000000007941 */ /* 0x004fea0003800200 */
.L_x_6:
[----:B------:R-:W4:Y:S01]  /*0720*/  S2UR UR6, SR_CgaCtaId ;  /* 0x00000000000679c3 */ /* 0x000f220000008800 */
[----:B------:R-:W-:Y:S02]  /*0730*/  UMOV UR5, 0x400 ;  /* 0x0000040000057882 */ /* 0x000fe40000000000 */
[----:B----4-:R-:W-:-:S06]  /*0740*/  ULEA UR5, UR6, UR5, 0x18 ;  /* 0x0000000506057291 */ /* 0x010fcc000f8ec0ff */
[----:B------:R-:W-:-:S05]  /*0750*/  IMAD.U32 R9, RZ, RZ, UR5 ;  /* 0x00000005ff097e24 */ /* 0x000fca000f8e00ff */
[----:B------:R-:W4:Y:S02]  /*0760*/  LDS R2, [R9] ;  /* 0x0000000009027984 */ /* 0x000f240000000800 */
[----:B----4-:R-:W-:-:S13]  /*0770*/  ISETP.NE.AND P0, PT, R11, R2, PT ;  /* 0x000000020b00720c */ /* 0x010fda0003f05270 */
[----:B------:R-:W4:Y:S02]  /*0780*/  @!P0 LDS R3, [R4] ;  /* 0x0000000004038984 */ /* 0x000f240000000800 */
[----:B----4-:R-:W-:Y:S01]  /*0790*/  @!P0 VIMNMX R0, PT, PT, R0, R3, PT ;  /* 0x0000000300008248 */ /* 0x010fe20003fe0100 */
[----:B------:R-:W-:Y:S06]  /*07a0*/  @!P0 BRA `(.L_x_12) ;  /* 0x00000000000c8947 */ /* 0x000fec0003800000 */
[----:B------:R-:W-:-:S13]  /*07b0*/  ISETP.GT.AND P0, PT, R11, R2, PT ;  /* 0x000000020b00720c */ /* 0x000fda0003f04270 */
[----:B------:R4:W0:Y:S01]  /*07c0*/  @P0 LDS R0, [R4] ;  /* 0x0000000004000984 */ /* 0x0008220000000800 */
[----:B------:R-:W-:-:S07]  /*07d0*/  @P0 MOV R11, R2 ;  /* 0x00000002000b0202 */ /* 0x000fce0000000f00 */
.L_x_12:
[----:B------:R-:W-:Y:S05]  /*07e0*/  WARPSYNC.ALL ;  /* 0x0000000000007948 */ /* 0x000fea0003800000 */
[----:B------:R-:W5:Y:S01]  /*07f0*/  LDCU UR5, c[0x0][0x380] ;  /* 0x00007000ff0577ac */ /* 0x000f620008000800 */
[----:B------:R-:W-:-:S04]  /*0800*/  UIADD3 UR4, UPT, UPT, UR4, 0x1000, URZ ;  /* 0x0000100004047890 */ /* 0x000fc8000fffe0ff */
[----:B-----5:R-:W-:Y:S01]  /*0810*/  UISETP.GE.AND UP0, UPT, UR4, UR5, UPT ;  /* 0x000000050400728c */ /* 0x020fe2000bf06270 */
[----:B------:R-:W-:Y:S08]  /*0820*/  BAR.SYNC.DEFER_BLOCKING 0x0 ;  /* 0x0000000000007b1d */ /* 0x000ff00000010000 */
[----:B------:R-:W-:Y:S05]  /*0830*/  BRA.U !UP0, `(.L_x_13) ;  /* 0xfffffff908587547 */ /* 0x000fea000b83ffff */
.L_x_0:
[----:B01----:R-:W0:Y:S08]  /*0840*/  LDC R14, c[0x0][0x384] ;  /* 0x0000e100ff0e7b82 */ /* 0x003e300000000800 */
[----:B------:R-:W1:Y:S01]  /*0850*/  LDC.64 R2, c[0x0][0x398] ;  /* 0x0000e600ff027b82 */ /* 0x000e620000000a00 */
[----:B0-----:R-:W-:Y:S02]  /*0860*/  IMAD R11, R14, UR7, R7 ;  /* 0x000000070e0b7c24 */ /* 0x001fe4000f8e0207 */
[----:B------:R-:W-:-:S05]  /*0870*/  VIADD R7, R7, 0x1 ;  /* 0x0000000107077836 */ /* 0x000fca0000000000 */
[----:B------:R-:W-:Y:S01]  /*0880*/  ISETP.NE.AND P0, PT, R7, R14, PT ;  /* 0x0000000e0700720c */ /* 0x000fe20003f05270 */
[----:B-1----:R-:W-:-:S05]  /*0890*/  IMAD.WIDE.U32 R2, R11, 0x4, R2 ;  /* 0x000000040b027825 */ /* 0x002fca00078e0002 */
[----:B--2---:R0:W-:Y:S01]  /*08a0*/  STG.E desc[UR8][R2.64], R0 ;  /* 0x0000000002007986 */ /* 0x0041e2000c101908 */
[----:B------:R-:W-:Y:S06]  /*08b0*/  BAR.SYNC.DEFER_BLOCKING 0x0 ;  /* 0x0000000000007b1d */ /* 0x000fec0000010000 */
[----:B------:R-:W-:Y:S05]  /*08c0*/  @P0 BRA `(.L_x_14) ;  /* 0xfffffff800180947 */ /* 0x000fea000383ffff */
[----:B------:R-:W-:Y:S05]  /*08d0*/  EXIT ;  /* 0x000000000000794d */ /* 0x000fea0003800000 */
.L_x_15:
[----:B------:R-:W-:-:S00]  /*08e0*/  BRA `(.L_x_15) ;  /* 0xfffffffc00fc7947 */ /* 0x000fc0000383ffff */
[----:B------:R-:W-:-:S00]  /*08f0*/  NOP ;  /* 0x0000000000007918 */ /* 0x000fc00000000000 */
        /* <DEDUP_REMOVED lines=8> */
.L_x_27:


//--------------------- .text._Z11computeDistiiPiS_ --------------------------
	.section	.text._Z11computeDistiiPiS_,"ax",@progbits
	.align	128
        .global         _Z11computeDistiiPiS_
        .type           _Z11computeDistiiPiS_,@function
        .size           _Z11computeDistiiPiS_,(.L_x_28 - _Z11computeDistiiPiS_)
        .other          _Z11computeDistiiPiS_,@"STO_CUDA_ENTRY STV_DEFAULT"
_Z11computeDistiiPiS_:
.text._Z11computeDistiiPiS_:
[----:B------:R-:W-:Y:S01]  /*0000*/  LDC R1, c[0x0][0x37c] ;  /* 0x0000df00ff017b82 */ /* 0x000fe20000000800 */
[----:B------:R-:W0:Y:S02]  /*0010*/  S2R R20, SR_TID.Y ;  /* 0x0000000000147919 */ /* 0x000e240000002200 */
[----:B0-----:R-:W-:-:S13]  /*0020*/  ISETP.GT.U32.AND P0, PT, R20, 0x1f, PT ;  /* 0x0000001f1400780c */ /* 0x001fda0003f04070 */
[----:B------:R-:W-:Y:S05]  /*0030*/  @P0 EXIT ;  /* 0x000000000000094d */ /* 0x000fea0003800000 */
[----:B------:R-:W0:Y:S01]  /*0040*/  LDCU UR4, c[0x0][0x384] ;  /* 0x00007080ff0477ac */ /* 0x000e220008000800 */
[----:B------:R-:W1:Y:S01]  /*0050*/  S2R R19, SR_CTAID.Y ;  /* 0x0000000000137919 */ /* 0x000e620000002600 */
[----:B------:R-:W-:Y:S01]  /*0060*/  MOV R22, R20 ;  /* 0x0000001400167202 */ /* 0x000fe20000000f00 */
[----:B------:R-:W2:Y:S01]  /*0070*/  LDC R16, c[0x0][0x360] ;  /* 0x0000d800ff107b82 */ /* 0x000ea20000000800 */
[----:B------:R-:W3:Y:S01]  /*0080*/  LDCU.64 UR8, c[0x0][0x358] ;  /* 0x00006b00ff0877ac */ /* 0x000ee20008000a00 */
[----:B------:R-:W4:Y:S01]  /*0090*/  S2R R18, SR_CTAID.X ;  /* 0x0000000000127919 */ /* 0x000f220000002500 */
[----:B------:R-:W1:Y:S01]  /*00a0*/  LDCU UR6, c[0x0][0x364] ;  /* 0x00006c80ff0677ac */ /* 0x000e620008000800 */
[----:B------:R-:W1:Y:S01]  /*00b0*/  S2R R17, SR_TID.X ;  /* 0x0000000000117919 */ /* 0x000e620000002100 */
[----:B0-----:R-:W-:-:S05]  /*00c0*/  I2FP.F32.S32 R0, UR4 ;  /* 0x0000000400007c45 */ /* 0x001fca0008201400 */
[----:B------:R-:W-:-:S04]  /*00d0*/  FMUL R0, R0, 0.0078125 ;  /* 0x3c00000000007820 */ /* 0x000fc80000400000 */
[----:B---3--:R0:W0:Y:S03]  /*00e0*/  F2I.CEIL.NTZ R24, R0 ;  /* 0x0000000000187305 */ /* 0x008026000020b100 */
.L_x_25:
[----:B-1----:R-:W-:-:S13]  /*00f0*/  ISETP.GT.U32.AND P0, PT, R17, 0x1f, PT ;  /* 0x0000001f1100780c */ /* 0x002fda0003f04070 */
[----:B------:R-:W-:Y:S05]  /*0100*/  @P0 BRA `(.L_x_16) ;  /* 0x0000000800000947 */ /* 0x000fea0003800000 */
[----:B------:R-:W1:Y:S01]  /*0110*/  S2UR UR5, SR_CgaCtaId ;  /* 0x00000000000579c3 */ /* 0x000e620000008800 */
[----:B------:R-:W3:Y:S01]  /*0120*/  LDCU UR7, c[0x0][0x384] ;  /* 0x00007080ff0777ac */ /* 0x000ee20008000800 */
[----:B------:R-:W-:Y:S01]  /*0130*/  IMAD R7, R19, 0x20, R22 ;  /* 0x0000002013077824 */ /* 0x000fe200078e0216 */
[----:B------:R-:W-:Y:S01]  /*0140*/  MOV R25, R17 ;  /* 0x0000001100197202 */ /* 0x000fe20000000f00 */
[----:B------:R-:W-:Y:S02]  /*0150*/  UMOV UR4, 0x400 ;  /* 0x0000040000047882 */ /* 0x000fe40000000000 */
[----:B---3--:R-:W-:Y:S01]  /*0160*/  IMAD R5, R7, UR7, R17 ;  /* 0x0000000707057c24 */ /* 0x008fe2000f8e0211 */
[----:B-1----:R-:W-:-:S06]  /*0170*/  ULEA UR4, UR5, UR4, 0x18 ;  /* 0x0000000405047291 */ /* 0x002fcc000f8ec0ff */
[----:B------:R-:W-:-:S05]  /*0180*/  LEA R6, R22, UR4, 0x9 ;  /* 0x0000000416067c11 */ /* 0x000fca000f8e48ff */
[----:B------:R-:W-:-:S07]  /*0190*/  IMAD R4, R17, 0x4, R6 ;  /* 0x0000000411047824 */ /* 0x000fce00078e0206 */
.L_x_24:
[----:B-1----:R-:W1:Y:S01]  /*01a0*/  S2R R11, SR_CgaCtaId ;  /* 0x00000000000b7919 */ /* 0x002e620000008800 */
[----:B------:R-:W-:Y:S01]  /*01b0*/  MOV R8, 0x400 ;  /* 0x0000040000087802 */ /* 0x000fe20000000f00 */
[----:B------:R-:W-:Y:S01]  /*01c0*/  IMAD.MOV.U32 R9, RZ, RZ, R25 ;  /* 0x000000ffff097224 */ /* 0x000fe200078e0019 */
[----:B0-----:R-:W-:Y:S01]  /*01d0*/  ISETP.GE.AND P1, PT, R24, 0x1, PT ;  /* 0x000000011800780c */ /* 0x001fe20003f26270 */
[----:B------:R-:W-:Y:S05]  /*01e0*/  WARPSYNC.ALL ;  /* 0x0000000000007948 */ /* 0x000fea0003800000 */
[----:B------:R-:W-:Y:S02]  /*01f0*/  IADD3 R0, PT, PT, R8, 0x8000, RZ ;  /* 0x0000800008007810 */ /* 0x000fe40007ffe0ff */
[----:B----4-:R-:W-:-:S02]  /*0200*/  LEA R2, R18, R25, 0x5 ;  /* 0x0000001912027211 */ /* 0x010fc400078e28ff */
[----:B-1----:R-:W-:-:S05]  /*0210*/  LEA R3, R11, R0, 0x18 ;  /* 0x000000000b037211 */ /* 0x002fca00078ec0ff */
[----:B------:R-:W-:-:S05]  /*0220*/  IMAD R0, R22, 0x80, R3 ;  /* 0x0000008016007824 */ /* 0x000fca00078e0203 */
[----:B------:R-:W-:Y:S01]  /*0230*/  LEA R3, R25, R0, 0x2 ;  /* 0x0000000019037211 */ /* 0x000fe200078e10ff */
[----:B--2---:R-:W-:-:S04]  /*0240*/  IMAD.IADD R25, R16, 0x1, R25 ;  /* 0x0000000110197824 */ /* 0x004fc800078e0219 */
[----:B------:R0:W-:Y:S01]  /*0250*/  STS [R3], RZ ;  /* 0x000000ff03007388 */ /* 0x0001e20000000800 */
[----:B------:R-:W-:Y:S01]  /*0260*/  BAR.SYNC.DEFER_BLOCKING 0x0 ;  /* 0x0000000000007b1d */ /* 0x000fe20000010000 */
[----:B------:R-:W-:-:S05]  /*0270*/  ISETP.GE.U32.AND P0, PT, R25, 0x20, PT ;  /* 0x000000201900780c */ /* 0x000fca0003f06070 */
[----:B------:R-:W-:Y:S08]  /*0280*/  @!P1 BRA `(.L_x_17) ;  /* 0x0000000400849947 */ /* 0x000ff00003800000 */
[----:B------:R-:W-:Y:S01]  /*0290*/  IADD3 R0, PT, PT, R8, 0x4000, RZ ;  /* 0x0000400008007810 */ /* 0x000fe20007ffe0ff */
[----:B------:R-:W-:-:S03]  /*02a0*/  UMOV UR4, URZ ;  /* 0x000000ff00047c82 */ /* 0x000fc60008000000 */
[----:B------:R-:W-:-:S05]  /*02b0*/  LEA R0, R11, R0, 0x18 ;  /* 0x000000000b007211 */ /* 0x000fca00078ec0ff */
[----:B------:R-:W-:-:S07]  /*02c0*/  IMAD R0, R9, 0x4, R0 ;  /* 0x0000000409007824 */ /* 0x000fce00078e0200 */
.L_x_23:
[----:B-1----:R-:W1:Y:S01]  /*02d0*/  LDC.64 R8, c[0x0][0x388] ;  /* 0x0000e200ff087b82 */ /* 0x002e620000000a00 */
[----:B------:R-:W-:Y:S01]  /*02e0*/  USHF.L.U32 UR5, UR4, 0x7, URZ ;  /* 0x0000000704057899 */ /* 0x000fe200080006ff */
[----:B------:R-:W-:Y:S01]  /*02f0*/  BSSY.RECONVERGENT B0, `(.L_x_18) ;  /* 0x000000e000007945 */ /* 0x000fe20003800200 */
[----:B------:R-:W-:Y:S01]  /*0300*/  UIADD3 UR4, UPT, UPT, UR4, 0x1, URZ ;  /* 0x0000000104047890 */ /* 0x000fe2000fffe0ff */
[----:B------:R-:W-:Y:S01]  /*0310*/  MOV R15, R4 ;  /* 0x00000004000f7202 */ /* 0x000fe20000000f00 */
[----:B------:R-:W-:Y:S02]  /*0320*/  IMAD.MOV.U32 R21, RZ, RZ, R17 ;  /* 0x000000ffff157224 */ /* 0x000fe400078e0011 */
[----:B------:R-:W-:Y:S02]  /*0330*/  IADD3 R13, PT, PT, R5, UR5, RZ ;  /* 0x00000005050d7c10 */ /* 0x000fe4000fffe0ff */
[----:B--2---:R-:W-:-:S13]  /*0340*/  ISETP.NE.AND P1, PT, R24, UR4, PT ;  /* 0x0000000418007c0c */ /* 0x004fda000bf25270 */
.L_x_19:
[----:B-1----:R-:W-:-:S06]  /*0350*/  IMAD.WIDE R10, R13, 0x4, R8 ;  /* 0x000000040d0a7825 */ /* 0x002fcc00078e0208 */
[----:B------:R-:W2:Y:S01]  /*0360*/  LDG.E R10, desc[UR8][R10.64] ;  /* 0x000000080a0a7981 */ /* 0x000ea2000c1e1900 */
[C---:B------:R-:W-:Y:S01]  /*0370*/  IMAD.IADD R21, R16.reuse, 0x1, R21 ;  /* 0x0000000110157824 */ /* 0x040fe200078e0215 */
[----:B------:R-:W-:-:S04]  /*0380*/  IADD3 R13, PT, PT, R16, R13, RZ ;  /* 0x0000000d100d7210 */ /* 0x000fc80007ffe0ff */
[----:B------:R-:W-:Y:S01]  /*0390*/  ISETP.GE.U32.AND P2, PT, R21, 0x80, PT ;  /* 0x000000801500780c */ /* 0x000fe20003f46070 */
[----:B--2---:R1:W-:Y:S02]  /*03a0*/  STS [R15], R10 ;  /* 0x0000000a0f007388 */ /* 0x0043e40000000800 */
[----:B-1----:R-:W-:-:S10]  /*03b0*/  IMAD R15, R16, 0x4, R15 ;  /* 0x00000004100f7824 */ /* 0x002fd400078e020f */
[----:B------:R-:W-:Y:S05]  /*03c0*/  @!P2 BRA `(.L_x_19) ;  /* 0xfffffffc00e0a947 */ /* 0x000fea000383ffff */
[----:B------:R-:W-:Y:S05]  /*03d0*/  BSYNC.RECONVERGENT B0 ;  /* 0x0000000000007941 */ /* 0x000fea0003800200 */
.L_x_18:
[----:B------:R-:W1:Y:S01]  /*03e0*/  LDC R15, c[0x0][0x384] ;  /* 0x0000e100ff0f7b82 */ /* 0x000e620000000800 */
[----:B------:R-:W-:Y:S01]  /*03f0*/  BSSY.RECONVERGENT B0, `(.L_x_20) ;  /* 0x000000b000007945 */ /* 0x000fe20003800200 */
[----:B------:R-:W-:Y:S01]  /*0400*/  MOV R12, R20 ;  /* 0x00000014000c7202 */ /* 0x000fe20000000f00 */
[----:B-1----:R-:W-:-:S07]  /*0410*/  IMAD R15, R2, R15, UR5 ;  /* 0x00000005020f7e24 */ /* 0x002fce000f8e020f */
.L_x_21:
[----:B------:R-:W-:-:S04]  /*0420*/  IMAD.IADD R11, R15, 0x1, R12 ;  /* 0x000000010f0b7824 */ /* 0x000fc800078e020c */
[----:B-1----:R-:W-:-:S06]  /*0430*/  IMAD.WIDE R10, R11, 0x4, R8 ;  /* 0x000000040b0a7825 */ /* 0x002fcc00078e0208 */
[----:B------:R-:W2:Y:S01]  /*0440*/  LDG.E R10, desc[UR8][R10.64] ;  /* 0x000000080a0a7981 */ /* 0x000ea2000c1e1900 */
[----:B------:R-:W-:Y:S02]  /*0450*/  LEA R13, R12, R0, 0x7 ;  /* 0x000000000c0d7211 */ /* 0x000fe400078e38ff */
[----:B------:R-:W-:-:S04]  /*0460*/  IADD3 R12, PT, PT, R19, R12, RZ ;  /* 0x0000000c130c7210 */ /* 0x000fc80007ffe0ff */
[----:B------:R-:W-:Y:S01]  /*0470*/  ISETP.GE.U32.AND P2, PT, R12, 0x80, PT ;  /* 0x000000800c00780c */ /* 0x000fe20003f46070 */
[----:B--2---:R1:W-:-:S12]  /*0480*/  STS [R13], R10 ;  /* 0x0000000a0d007388 */ /* 0x0043d80000000800 */
[----:B------:R-:W-:Y:S05]  /*0490*/  @!P2 BRA `(.L_x_21) ;  /* 0xfffffffc00e0a947 */ /* 0x000fea000383ffff */
[----:B------:R-:W-:Y:S05]  /*04a0*/  BSYNC.RECONVERGENT B0 ;  /* 0x0000000000007941 */ /* 0x000fea0003800200 */
.L_x_20:
[----:B------:R-:W-:Y:S01]  /*04b0*/  BAR.SYNC.DEFER_BLOCKING 0x0 ;  /* 0x0000000000007b1d */ /* 0x000fe20000010000 */
[----:B------:R-:W-:-:S05]  /*04c0*/  IMAD.MOV.U32 R23, RZ, RZ, RZ ;  /* 0x000000ffff177224 */ /* 0x000fca00078e00ff */
[----:B------:R2:W3:Y:S02]  /*04d0*/  LDS R14, [R3] ;  /* 0x00000000030e7984 */ /* 0x0004e40000000800 */
.L_x_22:
[C---:B------:R-:W-:Y:S02]  /*04e0*/  LEA R21, R23.reuse, R0, 0x7 ;  /* 0x0000000017157211 */ /* 0x040fe400078e38ff */
[C---:B------:R-:W-:Y:S02]  /*04f0*/  LEA R12, R23.reuse, R6, 0x2 ;  /* 0x00000006170c7211 */ /* 0x040fe400078e10ff */
[----:B------:R-:W-:Y:S01]  /*0500*/  IADD3 R23, PT, PT, R23, 0x10, RZ ;  /* 0x0000001017177810 */ /* 0x000fe20007ffe0ff */
[----:B-1----:R-:W-:Y:S03]  /*0510*/  LDS R13, [R21] ;  /* 0x00000000150d7984 */ /* 0x002fe60000000800 */
[----:B------:R-:W-:Y:S01]  /*0520*/  ISETP.NE.AND P2, PT, R23, 0x80, PT ;  /* 0x000000801700780c */ /* 0x000fe20003f45270 */
[----:B------:R-:W1:Y:S04]  /*0530*/  LDS.128 R8, [R12] ;  /* 0x000000000c087984 */ /* 0x000e680000000c00 */
[----:B------:R-:W4:Y:S04]  /*0540*/  LDS R26, [R21+0x80] ;  /* 0x00008000151a7984 */ /* 0x000f280000000800 */
[----:B------:R-:W5:Y:S04]  /*0550*/  LDS R15, [R21+0x100] ;  /* 0x00010000150f7984 */ /* 0x000f680000000800 */
[----:B------:R-:W-:Y:S01]  /*0560*/  LDS R27, [R21+0x200] ;  /* 0x00020000151b7984 */ /* 0x000fe20000000800 */
[----:B-1----:R-:W-:-:S03]  /*0570*/  IMAD.IADD R13, R8, 0x1, -R13 ;  /* 0x00000001080d7824 */ /* 0x002fc600078e0a0d */
[----:B------:R-:W1:Y:S01]  /*0580*/  LDS R8, [R21+0x180] ;  /* 0x0001800015087984 */ /* 0x000e620000000800 */
[----:B----4-:R-:W-:Y:S01]  /*0590*/  IADD3 R9, PT, PT, -R26, R9, RZ ;  /* 0x000000091a097210 */ /* 0x010fe20007ffe1ff */
[----:B---3--:R-:W-:Y:S02]  /*05a0*/  IMAD R14, R13, R13, R14 ;  /* 0x0000000d0d0e7224 */ /* 0x008fe400078e020e */
[----:B------:R-:W-:Y:S01]  /*05b0*/  LDS R26, [R21+0x280] ;  /* 0x00028000151a7984 */ /* 0x000fe20000000800 */
[----:B-----5:R-:W-:Y:S01]  /*05c0*/  IADD3 R13, PT, PT, -R15, R10, RZ ;  /* 0x0000000a0f0d7210 */ /* 0x020fe20007ffe1ff */
[----:B------:R-:W-:-:S04]  /*05d0*/  IMAD R14, R9, R9, R14 ;  /* 0x00000009090e7224 */ /* 0x000fc800078e020e */
[----:B------:R-:W-:Y:S02]  /*05e0*/  IMAD R14, R13, R13, R14 ;  /* 0x0000000d0d0e7224 */ /* 0x000fe400078e020e */
[----:B------:R-:W-:Y:S01]  /*05f0*/  LDS R13, [R21+0x300] ;  /* 0x00030000150d7984 */ /* 0x000fe20000000800 */
[----:B-1----:R-:W-:-:S03]  /*0600*/  IMAD.IADD R15, R11, 0x1, -R8 ;  /* 0x000000010b0f7824 */ /* 0x002fc600078e0a08 */
[----:B------:R-:W1:Y:S01]  /*0610*/  LDS.128 R8, [R12+0x10] ;  /* 0x000010000c087984 */ /* 0x000e620000000c00 */
[----:B------:R-:W-:-:S03]  /*0620*/  IMAD R14, R15, R15, R14 ;  /* 0x0000000f0f0e7224 */ /* 0x000fc600078e020e */
[----:B------:R-:W-:Y:S01]  /*0630*/  LDS R15, [R21+0x400] ;  /* 0x00040000150f7984 */ /* 0x000fe20000000800 */
[----:B-1----:R-:W-:Y:S01]  /*0640*/  IADD3 R27, PT, PT, R8, -R27, RZ ;  /* 0x8000001b081b7210 */ /* 0x002fe20007ffe0ff */
[----:B------:R-:W-:Y:S02]  /*0650*/  IMAD.IADD R13, R10, 0x1, -R13 ;  /* 0x000000010a0d7824 */ /* 0x000fe400078e0a0d */
[----:B------:R-:W1:Y:S01]  /*0660*/  LDS R8, [R21+0x380] ;  /* 0x0003800015087984 */ /* 0x000e620000000800 */
[----:B------:R-:W-:Y:S01]  /*0670*/  IADD3 R9, PT, PT, -R26, R9, RZ ;  /* 0x000000091a097210 */ /* 0x000fe20007ffe1ff */
[----:B------:R-:W-:Y:S02]  /*0680*/  IMAD R14, R27, R27, R14 ;  /* 0x0000001b1b0e7224 */ /* 0x000fe400078e020e */
[----:B------:R-:W-:Y:S02]  /*0690*/  LDS R26, [R21+0x480] ;  /* 0x00048000151a7984 */ /* 0x000fe40000000800 */
[----:B------:R-:W-:-:S04]  /*06a0*/  IMAD R14, R9, R9, R14 ;  /* 0x00000009090e7224 */ /* 0x000fc800078e020e */
[----:B------:R-:W-:Y:S02]  /*06b0*/  IMAD R14, R13, R13, R14 ;  /* 0x0000000d0d0e7224 */ /* 0x000fe400078e020e */
[----:B------:R-:W-:Y:S01]  /*06c0*/  LDS R13, [R21+0x500] ;  /* 0x00050000150d7984 */ /* 0x000fe20000000800 */
[----:B-1----:R-:W-:-:S03]  /*06d0*/  IADD3 R27, PT, PT, -R8, R11, RZ ;  /* 0x0000000b081b7210 */ /* 0x002fc60007ffe1ff */
[----:B------:R-:W1:Y:S02]  /*06e0*/  LDS.128 R8, [R12+0x20] ;  /* 0x000020000c087984 */ /* 0x000e640000000c00 */
[----:B------:R-:W-:Y:S01]  /*06f0*/  IMAD R14, R27, R27, R14 ;  /* 0x0000001b1b0e7224 */ /* 0x000fe200078e020e */
[----:B-1----:R-:W-:Y:S01]  /*0700*/  IADD3 R15, PT, PT, R8, -R15, RZ ;  /* 0x8000000f080f7210 */ /* 0x002fe20007ffe0ff */
[----:B------:R-:W-:Y:S01]  /*0710*/  IMAD.IADD R9, R9, 0x1, -R26 ;  /* 0x0000000109097824 */ /* 0x000fe200078e0a1a */
[----:B------:R-:W1:Y:S01]  /*0720*/  LDS R8, [R21+0x580] ;  /* 0x0005800015087984 */ /* 0x000e620000000800 */
[----:B------:R-:W-:Y:S02]  /*0730*/  IADD3 R13, PT, PT, -R13, R10, RZ ;  /* 0x0000000a0d0d7210 */ /* 0x000fe40007ffe1ff */
[----:B------:R-:W-:Y:S01]  /*0740*/  IMAD R14, R15, R15, R14 ;  /* 0x0000000f0f0e7224 */ /* 0x000fe200078e020e */
[----:B------:R-:W-:Y:S03]  /*0750*/  LDS R26, [R21+0x680] ;  /* 0x00068000151a7984 */ /* 0x000fe60000000800 */
[----:B------:R-:W-:-:S02]  /*0760*/  IMAD R10, R9, R9, R14 ;  /* 0x00000009090a7224 */ /* 0x000fc400078e020e */
[----:B------:R-:W-:Y:S02]  /*0770*/  LDS R9, [R21+0x600] ;  /* 0x0006000015097984 */ /* 0x000fe40000000800 */
[----:B------:R-:W-:Y:S02]  /*0780*/  IMAD R10, R13, R13, R10 ;  /* 0x0000000d0d0a7224 */ /* 0x000fe400078e020a */
[----:B------:R-:W3:Y:S01]  /*0790*/  LDS.128 R12, [R12+0x30] ;  /* 0x000030000c0c7984 */ /* 0x000ee20000000c00 */
[----:B-1----:R-:W-:-:S03]  /*07a0*/  IADD3 R27, PT, PT, -R8, R11, RZ ;  /* 0x0000000b081b7210 */ /* 0x002fc60007ffe1ff */
[----:B------:R-:W1:Y:S02]  /*07b0*/  LDS R11, [R21+0x700] ;  /* 0x00070000150b7984 */ /* 0x000e640000000800 */
[----:B------:R-:W-:Y:S02]  /*07c0*/  IMAD R10, R27, R27, R10 ;  /* 0x0000001b1b0a7224 */ /* 0x000fe400078e020a */
[----:B------:R-:W4:Y:S01]  /*07d0*/  LDS R8, [R21+0x780] ;  /* 0x0007800015087984 */ /* 0x000f220000000800 */
[----:B---3--:R-:W-:Y:S01]  /*07e0*/  IMAD.IADD R9, R12, 0x1, -R9 ;  /* 0x000000010c097824 */ /* 0x008fe200078e0a09 */
[----:B------:R-:W-:-:S03]  /*07f0*/  IADD3 R13, PT, PT, -R26, R13, RZ ;  /* 0x0000000d1a0d7210 */ /* 0x000fc60007ffe1ff */
[----:B------:R-:W-:-:S04]  /*0800*/  IMAD R10, R9, R9, R10 ;  /* 0x00000009090a7224 */ /* 0x000fc800078e020a */
[----:B------:R-:W-:Y:S02]  /*0810*/  IMAD R10, R13, R13, R10 ;  /* 0x0000000d0d0a7224 */ /* 0x000fe400078e020a */
[----:B-1----:R-:W-:Y:S01]  /*0820*/  IMAD.IADD R11, R14, 0x1, -R11 ;  /* 0x000000010e0b7824 */ /* 0x002fe200078e0a0b */
[----:B----4-:R-:W-:-:S03]  /*0830*/  IADD3 R15, PT, PT, -R8, R15, RZ ;  /* 0x0000000f080f7210 */ /* 0x010fc60007ffe1ff */
[----:B------:R-:W-:-:S04]  /*0840*/  IMAD R10, R11, R11, R10 ;  /* 0x0000000b0b0a7224 */ /* 0x000fc800078e020a */
[----:B------:R-:W-:Y:S01]  /*0850*/  IMAD R14, R15, R15, R10 ;  /* 0x0000000f0f0e7224 */ /* 0x000fe200078e020a */
[----:B------:R-:W-:Y:S06]  /*0860*/  @P2 BRA `(.L_x_22) ;  /* 0xfffffffc001c2947 */ /* 0x000fec000383ffff */
[----:B------:R1:W-:Y:S01]  /*0870*/  STS [R3], R14 ;  /* 0x0000000e03007388 */ /* 0x0003e20000000800 */
[----:B------:R-:W-:Y:S06]  /*0880*/  BAR.SYNC.DEFER_BLOCKING 0x0 ;  /* 0x0000000000007b1d */ /* 0x000fec0000010000 */
[----:B------:R-:W-:Y:S05]  /*0890*/  @P1 BRA `(.L_x_23) ;  /* 0xfffffff8008c1947 */ /* 0x000fea000383ffff */
.L_x_17:
[----:B012---:R-:W0:Y:S01]  /*08a0*/  LDS R3, [R3] ;  /* 0x0000000003037984 */ /* 0x007e220000000800 */
[----:B------:R-:W1:Y:S01]  /*08b0*/  LDC.64 R8, c[0x0][0x390] ;  /* 0x0000e400ff087b82 */ /* 0x000e620000000a00 */
[----:B------:R-:W2:Y:S02]  /*08c0*/  LDCU UR4, c[0x0][0x380] ;  /* 0x00007000ff0477ac */ /* 0x000ea40008000800 */
[----:B--2---:R-:W-:-:S04]  /*08d0*/  IMAD R11, R7, UR4, R2 ;  /* 0x00000004070b7c24 */ /* 0x004fc8000f8e0202 */
[----:B-1----:R-:W-:-:S05]  /*08e0*/  IMAD.WIDE R8, R11, 0x4, R8 ;  /* 0x000000040b087825 */ /* 0x002fca00078e0208 */
[----:B0-----:R1:W-:Y:S01]  /*08f0*/  STG.E desc[UR8][R8.64], R3 ;  /* 0x0000000308007986 */ /* 0x0013e2000c101908 */
[----:B------:R-:W-:Y:S05]  /*0900*/  @!P0 BRA `(.L_x_24) ;  /* 0xfffffff800248947 */ /* 0x000fea000383ffff */
.L_x_16:
[----:B------:R-:W-:-:S04]  /*0910*/  IADD3 R22, PT, PT, R22, UR6, RZ ;  /* 0x0000000616167c10 */ /* 0x000fc8000fffe0ff */
[----:B------:R-:W-:-:S13]  /*0920*/  ISETP.GE.U32.AND P0, PT, R22, 0x20, PT ;  /* 0x000000201600780c */ /* 0x000fda0003f06070 */
[----:B------:R-:W-:Y:S05]  /*0930*/  @!P0 BRA `(.L_x_25) ;  /* 0xfffffff400ec8947 */ /* 0x000fea000383ffff */
[----:B------:R-:W-:Y:S05]  /*0940*/  EXIT ;  /* 0x000000000000794d */ /* 0x000fea0003800000 */
.L_x_26:
        /* <DEDUP_REMOVED lines=11> */
.L_x_28:


//--------------------- .nv.shared._Z3knniiPiS_S_ --------------------------
	.section	.nv.shared._Z3knniiPiS_S_,"aw",@nobits
	.sectionflags	@""
	.align	16
	.zero		1024


//--------------------- .nv.shared.reserved.0     --------------------------
	.section	.nv.shared.reserved.0,"aw",@nobits
	.weak		__nv_reservedSMEM_offset_0_alias
	.size		__nv_reservedSMEM_offset_0_alias, 0, 64
	.other		__nv_reservedSMEM_offset_0_alias,@"STO_CUDA_RESERVED_SHARED STV_DEFAULT"
__nv_reservedSMEM_offset_0_alias:
	.zero		0
	.zero		64


//--------------------- .nv.shared._Z11computeDistiiPiS_ --------------------------
	.section	.nv.shared._Z11computeDistiiPiS_,"aw",@nobits
	.sectionflags	@""
	.align	16
.nv.shared._Z11computeDistiiPiS_:
	.zero		37888


//--------------------- .nv.constant0._Z3knniiPiS_S_ --------------------------
	.section	.nv.constant0._Z3knniiPiS_S_,"a",@progbits
	.sectionflags	@""
	.align	4
.nv.constant0._Z3knniiPiS_S_:
	.zero		928


//--------------------- .nv.constant0._Z11computeDistiiPiS_ --------------------------
	.section	.nv.constant0._Z11computeDistiiPiS_,"a",@progbits
	.sectionflags	@""
	.align	4
.nv.constant0._Z11computeDistiiPiS_:
	.zero		920


//--------------------- SYMBOLS --------------------------

	.type		.nv.reservedSmem.offset0,@object
	.size		.nv.reservedSmem.offset0,0x4
	.type		.nv.reservedSmem.cap,@object
	.size		.nv.reservedSmem.cap,0x4
